	.headerflags	@"EF_CUDA_TEXMODE_UNIFIED EF_CUDA_64BIT_ADDRESS EF_CUDA_SM80 EF_CUDA_VIRTUAL_SM(EF_CUDA_SM80)"
	.elftype	@"ET_EXEC"


//--------------------- .nv.info                  --------------------------
	.section	.nv.info,"",@"SHT_CUDA_INFO"
	.align	4


	//----- nvinfo : EIATTR_REGCOUNT
	.align		4
        /*0000*/ 	.byte	0x04, 0x2f
        /*0002*/ 	.short	(.L_2 - .L_1)
	.align		4
.L_1:
        /*0004*/ 	.word	index@(triton_)
        /*0008*/ 	.word	0x00000014


	//----- nvinfo : EIATTR_MIN_STACK_SIZE
	.align		4
.L_2:
        /*000c*/ 	.byte	0x04, 0x12
        /*000e*/ 	.short	(.L_4 - .L_3)
	.align		4
.L_3:
        /*0010*/ 	.word	index@(triton_)
        /*0014*/ 	.word	0x00000000


	//----- nvinfo : EIATTR_FRAME_SIZE
	.align		4
.L_4:
        /*0018*/ 	.byte	0x04, 0x11
        /*001a*/ 	.short	(.L_6 - .L_5)
	.align		4
.L_5:
        /*001c*/ 	.word	index@(triton_)
        /*0020*/ 	.word	0x00000000


	//----- nvinfo : EIATTR_MIN_STACK_SIZE
	.align		4
.L_6:
        /*0024*/ 	.byte	0x04, 0x12
        /*0026*/ 	.short	(.L_8 - .L_7)
	.align		4
.L_7:
        /*0028*/ 	.word	index@(triton_)
        /*002c*/ 	.word	0x00000000
.L_8:


//--------------------- .nv.info.triton_          --------------------------
	.section	.nv.info.triton_,"",@"SHT_CUDA_INFO"
	.sectionflags	@""
	.align	4


	//----- nvinfo : EIATTR_CUDA_API_VERSION
	.align		4
        /*0000*/ 	.byte	0x04, 0x37
        /*0002*/ 	.short	(.L_10 - .L_9)
.L_9:
        /*0004*/ 	.word	0x0000007c


	//----- nvinfo : EIATTR_SW2861232_WAR
	.align		4
.L_10:
        /*0008*/ 	.byte	0x01, 0x35
	.zero		2


	//----- nvinfo : EIATTR_PARAM_CBANK
	.align		4
        /*000c*/ 	.byte	0x04, 0x0a
        /*000e*/ 	.short	(.L_12 - .L_11)
	.align		4
.L_11:
        /*0010*/ 	.word	index@(.nv.constant0.triton_)
        /*0014*/ 	.short	0x0160
        /*0016*/ 	.short	0x0028


	//----- nvinfo : EIATTR_CBANK_PARAM_SIZE
	.align		4
.L_12:
        /*0018*/ 	.byte	0x03, 0x19
        /*001a*/ 	.short	0x0028


	//----- nvinfo : EIATTR_KPARAM_INFO
	.align		4
        /*001c*/ 	.byte	0x04, 0x17
        /*001e*/ 	.short	(.L_14 - .L_13)
.L_13:
        /*0020*/ 	.word	0x00000000
        /*0024*/ 	.short	0x0005
        /*0026*/ 	.short	0x0024
        /*0028*/ 	.byte	0x00, 0xf0, 0x11, 0x00


	//----- nvinfo : EIATTR_KPARAM_INFO
	.align		4
.L_14:
        /*002c*/ 	.byte	0x04, 0x17
        /*002e*/ 	.short	(.L_16 - .L_15)
.L_15:
        /*0030*/ 	.word	0x00000000
        /*0034*/ 	.short	0x0004
        /*0036*/ 	.short	0x0020
        /*0038*/ 	.byte	0x00, 0xf0, 0x11, 0x00


	//----- nvinfo : EIATTR_KPARAM_INFO
	.align		4
.L_16:
        /*003c*/ 	.byte	0x04, 0x17
        /*003e*/ 	.short	(.L_18 - .L_17)
.L_17:
        /*0040*/ 	.word	0x00000000
        /*0044*/ 	.short	0x0003
        /*0046*/ 	.short	0x0018
        /*0048*/ 	.byte	0x00, 0xf0, 0x21, 0x00


	//----- nvinfo : EIATTR_KPARAM_INFO
	.align		4
.L_18:
        /*004c*/ 	.byte	0x04, 0x17
        /*004e*/ 	.short	(.L_20 - .L_19)
.L_19:
        /*0050*/ 	.word	0x00000000
        /*0054*/ 	.short	0x0002
        /*0056*/ 	.short	0x0010
        /*0058*/ 	.byte	0x00, 0xf0, 0x21, 0x00


	//----- nvinfo : EIATTR_KPARAM_INFO
	.align		4
.L_20:
        /*005c*/ 	.byte	0x04, 0x17
        /*005e*/ 	.short	(.L_22 - .L_21)
.L_21:
        /*0060*/ 	.word	0x00000000
        /*0064*/ 	.short	0x0001
        /*0066*/ 	.short	0x0008
        /*0068*/ 	.byte	0x00, 0xf0, 0x21, 0x00


	//----- nvinfo : EIATTR_KPARAM_INFO
	.align		4
.L_22:
        /*006c*/ 	.byte	0x04, 0x17
        /*006e*/ 	.short	(.L_24 - .L_23)
.L_23:
        /*0070*/ 	.word	0x00000000
        /*0074*/ 	.short	0x0000
        /*0076*/ 	.short	0x0000
        /*0078*/ 	.byte	0x00, 0xf0, 0x21, 0x00


	//----- nvinfo : EIATTR_MAXREG_COUNT
	.align		4
.L_24:
        /*007c*/ 	.byte	0x03, 0x1b
        /*007e*/ 	.short	0x0080


	//----- nvinfo : EIATTR_COOP_GROUP_MASK_REGIDS
	.align		4
        /*0080*/ 	.byte	0x04, 0x29
        /*0082*/ 	.short	(.L_26 - .L_25)


	//   ....[0]....
.L_25:
        /*0084*/ 	.word	0xffffffff


	//   ....[1]....
        /*0088*/ 	.word	0xffffffff


	//   ....[2]....
        /*008c*/ 	.word	0xffffffff


	//   ....[3]....
        /*0090*/ 	.word	0xffffffff


	//   ....[4]....
        /*0094*/ 	.word	0xffffffff


	//   ....[5]....
        /*0098*/ 	.word	0xffffffff


	//   ....[6]....
        /*009c*/ 	.word	0xffffffff


	//   ....[7]....
        /*00a0*/ 	.word	0xffffffff


	//   ....[8]....
        /*00a4*/ 	.word	0xffffffff


	//----- nvinfo : EIATTR_COOP_GROUP_INSTR_OFFSETS
	.align		4
.L_26:
        /*00a8*/ 	.byte	0x04, 0x28
        /*00aa*/ 	.short	(.L_28 - .L_27)


	//   ....[0]....
.L_27:
        /*00ac*/ 	.word	0x00000160


	//   ....[1]....
        /*00b0*/ 	.word	0x00000190


	//   ....[2]....
        /*00b4*/ 	.word	0x000001c0


	//   ....[3]....
        /*00b8*/ 	.word	0x000001e0


	//   ....[4]....
        /*00bc*/ 	.word	0x00000200


	//   ....[5]....
        /*00c0*/ 	.word	0x00000270


	//   ....[6]....
        /*00c4*/ 	.word	0x00000290


	//   ....[7]....
        /*00c8*/ 	.word	0x000002c0


	//   ....[8]....
        /*00cc*/ 	.word	0x000002e0


	//----- nvinfo : EIATTR_EXIT_INSTR_OFFSETS
	.align		4
.L_28:
        /*00d0*/ 	.byte	0x04, 0x1c
        /*00d2*/ 	.short	(.L_30 - .L_29)


	//   ....[0]....
.L_29:
        /*00d4*/ 	.word	0x00000560


	//----- nvinfo : EIATTR_MAX_THREADS
	.align		4
.L_30:
        /*00d8*/ 	.byte	0x04, 0x05
        /*00da*/ 	.short	(.L_32 - .L_31)
.L_31:
        /*00dc*/ 	.word	0x00000200
        /*00e0*/ 	.word	0x00000001
        /*00e4*/ 	.word	0x00000001
.L_32:


//--------------------- .nv.callgraph             --------------------------
	.section	.nv.callgraph,"",@"SHT_CUDA_CALLGRAPH"
	.align	4
	.sectionentsize	8
	.align		4
        /*0000*/ 	.word	0x00000000
	.align		4
        /*0004*/ 	.word	0xffffffff
	.align		4
        /*0008*/ 	.word	0x00000000
	.align		4
        /*000c*/ 	.word	0xfffffffe
	.align		4
        /*0010*/ 	.word	0x00000000
	.align		4
        /*0014*/ 	.word	0xfffffffd
	.align		4
        /*0018*/ 	.word	0x00000000
	.align		4
        /*001c*/ 	.word	0xfffffffc


//--------------------- .nv.rel.action            --------------------------
	.section	.nv.rel.action,"",@"SHT_CUDA_RELOCINFO"
	.align	8
	.sectionentsize	8
        /*0000*/ 	.byte	0x73, 0x00, 0x00, 0x00, 0x00, 0x00, 0x00, 0x00, 0x00, 0x00, 0x00, 0x11, 0x25, 0x00, 0x05, 0x36


//--------------------- .nv.constant4             --------------------------
	.section	.nv.constant4,"a",@progbits
	.align	8
	.align		8
.nv.constant4:
        /*0000*/ 	.dword	_$_str


//--------------------- .nv.constant0.triton_     --------------------------
	.section	.nv.constant0.triton_,"a",@progbits
	.sectionflags	@""
	.align	4
.nv.constant0.triton_:
	.zero		392


//--------------------- .text.triton_             --------------------------
	.section	.text.triton_,"ax",@progbits
	.sectionflags	@"SHF_BARRIERS=1"
	.sectioninfo	@"SHI_REGISTERS=20"
	.align	128
        .global         triton_
        .type           triton_,@function
        .size           triton_,(.L_x_1 - triton_)
        .other          triton_,@"STO_CUDA_ENTRY STV_DEFAULT"
triton_:
.text.triton_:
[----:B------:R-:W-:Y:S02]  /*0000*/  MOV R1, c[0x0][0x28] ;  /* 0x00000a0000017a02 */ /* 0x000fe40000000f00 */
[----:B------:R-:W0:Y:S01]  /*0010*/  S2R R4, SR_TID.X ;  /* 0x0000000000047919 */ /* 0x000e220000002100 */
[----:B------:R-:W-:Y:S01]  /*0020*/  HFMA2.MMA R0, -RZ, RZ, 0, 1.1920928955078125e-07 ;  /* 0x00000002ff007435 */ /* 0x000fe200000001ff */
[----:B------:R-:W-:Y:S02]  /*0030*/  ULDC.64 UR4, c[0x0][0x118] ;  /* 0x0000460000047ab9 */ /* 0x000fe40000000a00 */
[----:B------:R-:W1:Y:S01]  /*0040*/  S2R R6, SR_CTAID.X ;  /* 0x0000000000067919 */ /* 0x000e620000002500 */
[----:B0-----:R-:W-:-:S04]  /*0050*/  SHF.L.U32 R7, R4, 0x2, RZ ;  /* 0x0000000204077819 */ /* 0x001fc800000006ff */
[----:B------:R-:W-:-:S05]  /*0060*/  LOP3.LUT R7, R7, 0x7fc, RZ, 0xc0, !PT ;  /* 0x000007fc07077812 */ /* 0x000fca00078ec0ff */
[----:B-1----:R-:W-:-:S04]  /*0070*/  IMAD R5, R6, 0x800, R7 ;  /* 0x0000080006057824 */ /* 0x002fc800078e0207 */
[----:B------:R-:W-:-:S05]  /*0080*/  IMAD.WIDE R2, R5, R0, c[0x0][0x168] ;  /* 0x00005a0005027625 */ /* 0x000fca00078e0200 */
[----:B------:R-:W2:Y:S01]  /*0090*/  LDG.E.EL.64 R10, [R2.64] ;  /* 0x00000004020a7981 */ /* 0x000ea2000c2e1b00 */
[C---:B------:R-:W-:Y:S02]  /*00a0*/  LOP3.LUT P0, RZ, R4.reuse, 0x1f, RZ, 0xc0, !PT ;  /* 0x0000001f04ff7812 */ /* 0x040fe4000780c0ff */
[----:B------:R-:W-:Y:S02]  /*00b0*/  ISETP.GE.AND P1, PT, R4, 0x10, PT ;  /* 0x000000100400780c */ /* 0x000fe40003f26270 */
[C---:B--2---:R-:W-:Y:S02]  /*00c0*/  PRMT R9, R10.reuse, 0x7632, R9 ;  /* 0x000076320a097816 */ /* 0x044fe40000000009 */
[----:B------:R-:W-:Y:S02]  /*00d0*/  SHF.L.U32 R10, R10, 0x10, RZ ;  /* 0x000000100a0a7819 */ /* 0x000fe400000006ff */
[----:B------:R-:W-:-:S05]  /*00e0*/  SHF.L.U32 R9, R9, 0x10, RZ ;  /* 0x0000001009097819 */ /* 0x000fca00000006ff */
[----:B------:R-:W-:Y:S01]  /*00f0*/  FMUL R13, R9, R9 ;  /* 0x00000009090d7220 */ /* 0x000fe20000400000 */
[C---:B------:R-:W-:Y:S01]  /*0100*/  PRMT R9, R11.reuse, 0x7632, R9 ;  /* 0x000076320b097816 */ /* 0x040fe20000000009 */
[----:B------:R-:W-:Y:S02]  /*0110*/  IMAD.U32 R11, R11, 0x10000, RZ ;  /* 0x000100000b0b7824 */ /* 0x000fe400078e00ff */
[----:B------:R-:W-:Y:S01]  /*0120*/  FFMA R10, R10, R10, R13 ;  /* 0x0000000a0a0a7223 */ /* 0x000fe2000000000d */
[----:B------:R-:W-:-:S03]  /*0130*/  SHF.L.U32 R9, R9, 0x10, RZ ;  /* 0x0000001009097819 */ /* 0x000fc600000006ff */
[----:B------:R-:W-:-:S04]  /*0140*/  FFMA R10, R11, R11, R10 ;  /* 0x0000000b0b0a7223 */ /* 0x000fc8000000000a */
[----:B------:R-:W-:-:S05]  /*0150*/  FFMA R10, R9, R9, R10 ;  /* 0x00000009090a7223 */ /* 0x000fca000000000a */
[----:B------:R-:W0:Y:S02]  /*0160*/  SHFL.BFLY PT, R9, R10, 0x10, 0x1f ;  /* 0x0e001f000a097f89 */ /* 0x000e2400000e0000 */
[----:B0-----:R-:W-:Y:S01]  /*0170*/  FADD R9, R10, R9 ;  /* 0x000000090a097221 */ /* 0x001fe20000000000 */
[----:B------:R-:W-:-:S04]  /*0180*/  SHF.R.U32.HI R10, RZ, 0x3, R4 ;  /* 0x00000003ff0a7819 */ /* 0x000fc80000011604 */
[----:B------:R-:W0:Y:S01]  /*0190*/  SHFL.BFLY PT, R12, R9, 0x8, 0x1f ;  /* 0x0d001f00090c7f89 */ /* 0x000e2200000e0000 */
[----:B------:R-:W-:Y:S01]  /*01a0*/  LOP3.LUT R10, R10, 0x3c, RZ, 0xc0, !PT ;  /* 0x0000003c0a0a7812 */ /* 0x000fe200078ec0ff */
[----:B0-----:R-:W-:-:S05]  /*01b0*/  FADD R12, R9, R12 ;  /* 0x0000000c090c7221 */ /* 0x001fca0000000000 */
[----:B------:R-:W0:Y:S02]  /*01c0*/  SHFL.BFLY PT, R11, R12, 0x4, 0x1f ;  /* 0x0c801f000c0b7f89 */ /* 0x000e2400000e0000 */
[----:B0-----:R-:W-:-:S05]  /*01d0*/  FADD R11, R12, R11 ;  /* 0x0000000b0c0b7221 */ /* 0x001fca0000000000 */
[----:B------:R-:W0:Y:S02]  /*01e0*/  SHFL.BFLY PT, R14, R11, 0x2, 0x1f ;  /* 0x0c401f000b0e7f89 */ /* 0x000e2400000e0000 */
[----:B0-----:R-:W-:-:S05]  /*01f0*/  FADD R14, R11, R14 ;  /* 0x0000000e0b0e7221 */ /* 0x001fca0000000000 */
[----:B------:R-:W0:Y:S02]  /*0200*/  SHFL.BFLY PT, R13, R14, 0x1, 0x1f ;  /* 0x0c201f000e0d7f89 */ /* 0x000e2400000e0000 */
[----:B0-----:R-:W-:-:S05]  /*0210*/  FADD R13, R14, R13 ;  /* 0x0000000d0e0d7221 */ /* 0x001fca0000000000 */
[----:B------:R-:W-:Y:S04]  /*0220*/  @!P0 STS [R10], R13 ;  /* 0x0000000d0a008388 */ /* 0x000fe80000000800 */
[----:B------:R-:W-:Y:S01]  /*0230*/  BAR.SYNC.DEFER_BLOCKING 0x0 ;  /* 0x0000000000007b1d */ /* 0x000fe20000010000 */
[----:B------:R-:W-:-:S04]  /*0240*/  LOP3.LUT P0, RZ, R4, 0xf, RZ, 0xc0, !PT ;  /* 0x0000000f04ff7812 */ /* 0x000fc8000780c0ff */
[----:B------:R-:W-:Y:S01]  /*0250*/  ISETP.LT.AND P0, PT, R4, 0x10, !P0 ;  /* 0x000000100400780c */ /* 0x000fe20004701270 */
[----:B------:R-:W0:Y:S04]  /*0260*/  @!P1 LDS R8, [R4.X4] ;  /* 0x0000000004089984 */ /* 0x000e280000004800 */
[----:B0-----:R-:W0:Y:S02]  /*0270*/  SHFL.BFLY PT, R9, R8, 0x8, 0x1f ;  /* 0x0d001f0008097f89 */ /* 0x001e2400000e0000 */
[----:B0-----:R-:W-:-:S05]  /*0280*/  FADD R9, R8, R9 ;  /* 0x0000000908097221 */ /* 0x001fca0000000000 */
[----:B------:R-:W0:Y:S02]  /*0290*/  SHFL.BFLY PT, R12, R9, 0x4, 0x1f ;  /* 0x0c801f00090c7f89 */ /* 0x000e2400000e0000 */
[----:B0-----:R-:W-:Y:S01]  /*02a0*/  FADD R12, R9, R12 ;  /* 0x0000000c090c7221 */ /* 0x001fe20000000000 */
[----:B------:R-:W-:-:S04]  /*02b0*/  HFMA2.MMA R9, -RZ, RZ, 0.75, 0 ;  /* 0x3a000000ff097435 */ /* 0x000fc800000001ff */
[----:B------:R-:W0:Y:S02]  /*02c0*/  SHFL.BFLY PT, R11, R12, 0x2, 0x1f ;  /* 0x0c401f000c0b7f89 */ /* 0x000e2400000e0000 */
[----:B0-----:R-:W-:-:S05]  /*02d0*/  FADD R11, R12, R11 ;  /* 0x0000000b0c0b7221 */ /* 0x001fca0000000000 */
[----:B------:R-:W0:Y:S02]  /*02e0*/  SHFL.BFLY PT, R14, R11, 0x1, 0x1f ;  /* 0x0c201f000b0e7f89 */ /* 0x000e2400000e0000 */
[----:B0-----:R-:W-:Y:S01]  /*02f0*/  FADD R13, R11, R14 ;  /* 0x0000000e0b0d7221 */ /* 0x001fe20000000000 */
[----:B------:R-:W-:-:S04]  /*0300*/  MOV R11, 0x4 ;  /* 0x00000004000b7802 */ /* 0x000fc80000000f00 */
[----:B------:R-:W-:Y:S04]  /*0310*/  @P0 STS [R4.X4], R13 ;  /* 0x0000000d04000388 */ /* 0x000fe80000004800 */
[----:B------:R-:W-:Y:S01]  /*0320*/  BAR.SYNC.DEFER_BLOCKING 0x0 ;  /* 0x0000000000007b1d */ /* 0x000fe20000010000 */
[----:B------:R-:W-:Y:S01]  /*0330*/  LOP3.LUT P0, RZ, R4, 0x1ff, RZ, 0xc0, !PT ;  /* 0x000001ff04ff7812 */ /* 0x000fe2000780c0ff */
[----:B------:R-:W-:-:S04]  /*0340*/  IMAD.WIDE R10, R6, R11, c[0x0][0x160] ;  /* 0x00005800060a7625 */ /* 0x000fc800078e020b */
[----:B------:R-:W-:Y:S01]  /*0350*/  IMAD.WIDE.U32 R6, R7, R0, c[0x0][0x170] ;  /* 0x00005c0007067625 */ /* 0x000fe200078e0000 */
[----:B------:R-:W0:Y:S03]  /*0360*/  LDS R8, [RZ] ;  /* 0x00000000ff087984 */ /* 0x000e260000000800 */
[----:B0-----:R-:W-:-:S06]  /*0370*/  FFMA R8, R8, R9, 9.9999997473787516356e-06 ;  /* 0x3727c5ac08087423 */ /* 0x001fcc0000000009 */
[----:B------:R-:W0:Y:S01]  /*0380*/  MUFU.RSQ R8, R8 ;  /* 0x0000000800087308 */ /* 0x000e220000001400 */
[----:B------:R-:W-:Y:S06]  /*0390*/  BAR.SYNC.DEFER_BLOCKING 0x0 ;  /* 0x0000000000007b1d */ /* 0x000fec0000010000 */
[----:B------:R-:W-:Y:S06]  /*03a0*/  BAR.SYNC.DEFER_BLOCKING 0x0 ;  /* 0x0000000000007b1d */ /* 0x000fec0000010000 */
[----:B0-----:R0:W-:Y:S04]  /*03b0*/  @!P0 STG.E [R10.64], R8 ;  /* 0x000000080a008986 */ /* 0x0011e8000c101904 */
[----:B------:R-:W2:Y:S04]  /*03c0*/  LDG.E.EF.64 R2, [R2.64] ;  /* 0x0000000402027981 */ /* 0x000ea8000c0e1b00 */
[----:B------:R-:W3:Y:S01]  /*03d0*/  LDG.E.EL.64 R6, [R6.64] ;  /* 0x0000000406067981 */ /* 0x000ee2000c2e1b00 */
[C---:B--2---:R-:W-:Y:S01]  /*03e0*/  PRMT R4, R2.reuse, 0x7632, R4 ;  /* 0x0000763202047816 */ /* 0x044fe20000000004 */
[----:B------:R-:W-:Y:S01]  /*03f0*/  IMAD.U32 R13, R2, 0x10000, RZ ;  /* 0x00010000020d7824 */ /* 0x000fe200078e00ff */
[----:B------:R-:W-:-:S02]  /*0400*/  PRMT R9, R3, 0x7632, R9 ;  /* 0x0000763203097816 */ /* 0x000fc40000000009 */
[----:B---3--:R-:W-:Y:S01]  /*0410*/  PRMT R12, R6, 0x7632, R12 ;  /* 0x00007632060c7816 */ /* 0x008fe2000000000c */
[----:B0-----:R-:W-:Y:S01]  /*0420*/  IMAD.U32 R11, R4, 0x10000, RZ ;  /* 0x00010000040b7824 */ /* 0x001fe200078e00ff */
[----:B------:R-:W-:Y:S01]  /*0430*/  SHF.L.U32 R15, R3, 0x10, RZ ;  /* 0x00000010030f7819 */ /* 0x000fe200000006ff */
[C---:B------:R-:W-:Y:S01]  /*0440*/  FMUL R13, R8.reuse, R13 ;  /* 0x0000000d080d7220 */ /* 0x040fe20000400000 */
[----:B------:R-:W-:Y:S01]  /*0450*/  PRMT R14, R7, 0x7632, R14 ;  /* 0x00007632070e7816 */ /* 0x000fe2000000000e */
[C---:B------:R-:W-:Y:S01]  /*0460*/  FMUL R11, R8.reuse, R11 ;  /* 0x0000000b080b7220 */ /* 0x040fe20000400000 */
[----:B------:R-:W-:Y:S01]  /*0470*/  SHF.L.U32 R9, R9, 0x10, RZ ;  /* 0x0000001009097819 */ /* 0x000fe200000006ff */
[----:B------:R-:W-:Y:S01]  /*0480*/  FMUL R2, R8, R15 ;  /* 0x0000000f08027220 */ /* 0x000fe20000400000 */
[----:B------:R-:W-:Y:S02]  /*0490*/  SHF.L.U32 R16, R6, 0x10, RZ ;  /* 0x0000001006107819 */ /* 0x000fe400000006ff */
[----:B------:R-:W-:Y:S01]  /*04a0*/  SHF.L.U32 R12, R12, 0x10, RZ ;  /* 0x000000100c0c7819 */ /* 0x000fe200000006ff */
[----:B------:R-:W-:Y:S01]  /*04b0*/  FMUL R9, R8, R9 ;  /* 0x0000000908097220 */ /* 0x000fe20000400000 */
[----:B------:R-:W-:Y:S01]  /*04c0*/  SHF.L.U32 R17, R7, 0x10, RZ ;  /* 0x0000001007117819 */ /* 0x000fe200000006ff */
[----:B------:R-:W-:Y:S01]  /*04d0*/  FMUL R13, R16, R13 ;  /* 0x0000000d100d7220 */ /* 0x000fe20000400000 */
[----:B------:R-:W-:Y:S01]  /*04e0*/  SHF.L.U32 R14, R14, 0x10, RZ ;  /* 0x000000100e0e7819 */ /* 0x000fe200000006ff */
[----:B------:R-:W-:-:S02]  /*04f0*/  FMUL R12, R12, R11 ;  /* 0x0000000b0c0c7220 */ /* 0x000fc40000400000 */
[----:B------:R-:W-:Y:S02]  /*0500*/  FMUL R17, R17, R2 ;  /* 0x0000000211117220 */ /* 0x000fe40000400000 */
[----:B------:R-:W-:Y:S01]  /*0510*/  FMUL R14, R14, R9 ;  /* 0x000000090e0e7220 */ /* 0x000fe20000400000 */
[----:B------:R-:W-:Y:S01]  /*0520*/  F2FP.BF16.PACK_AB R12, R12, R13 ;  /* 0x0000000d0c0c723e */ /* 0x000fe200000010ff */
[----:B------:R-:W-:-:S03]  /*0530*/  IMAD.WIDE R2, R5, R0, c[0x0][0x178] ;  /* 0x00005e0005027625 */ /* 0x000fc600078e0200 */
[----:B------:R-:W-:-:S05]  /*0540*/  F2FP.BF16.PACK_AB R13, R14, R17 ;  /* 0x000000110e0d723e */ /* 0x000fca00000010ff */
[----:B------:R-:W-:Y:S01]  /*0550*/  STG.E.64 [R2.64], R12 ;  /* 0x0000000c02007986 */ /* 0x000fe2000c101b04 */
[----:B------:R-:W-:Y:S05]  /*0560*/  EXIT ;  /* 0x000000000000794d */ /* 0x000fea0003800000 */
.L_x_0:
[----:B------:R-:W-:-:S00]  /*0570*/  BRA `(.L_x_0) ;  /* 0xfffffff000007947 */ /* 0x000fc0000383ffff */
[----:B------:R-:W-:-:S00]  /*0580*/  NOP ;  /* 0x0000000000007918 */ /* 0x000fc00000000000 */
[----:B------:R-:W-:-:S00]  /*0590*/  NOP ;  /* 0x0000000000007918 */ /* 0x000fc00000000000 */
[----:B------:R-:W-:-:S00]  /*05a0*/  NOP ;  /* 0x0000000000007918 */ /* 0x000fc00000000000 */
[----:B------:R-:W-:-:S00]  /*05b0*/  NOP ;  /* 0x0000000000007918 */ /* 0x000fc00000000000 */
[----:B------:R-:W-:-:S00]  /*05c0*/  NOP ;  /* 0x0000000000007918 */ /* 0x000fc00000000000 */
[----:B------:R-:W-:-:S00]  /*05d0*/  NOP ;  /* 0x0000000000007918 */ /* 0x000fc00000000000 */
[----:B------:R-:W-:-:S00]  /*05e0*/  NOP ;  /* 0x0000000000007918 */ /* 0x000fc00000000000 */
[----:B------:R-:W-:-:S00]  /*05f0*/  NOP ;  /* 0x0000000000007918 */ /* 0x000fc00000000000 */
.L_x_1:


//--------------------- .nv.global.init           --------------------------
	.section	.nv.global.init,"aw",@progbits
.nv.global.init:
	.type		_$_str,@object
	.size		_$_str,(.L_0 - _$_str)
_$_str:
        /*0000*/ 	.byte	0x5f, 0x5f, 0x43, 0x55, 0x44, 0x41, 0x5f, 0x46, 0x54, 0x5a, 0x00
.L_0:


//--------------------- .nv.shared.triton_        --------------------------
	.section	.nv.shared.triton_,"aw",@nobits
	.sectionflags	@""
	.align	16
